	.headerflags	@"EF_CUDA_TEXMODE_UNIFIED EF_CUDA_64BIT_ADDRESS EF_CUDA_ACCELERATORS EF_CUDA_SM90 EF_CUDA_VIRTUAL_SM(EF_CUDA_SM90)"
	.elftype	@"ET_EXEC"


//--------------------- .nv.info                  --------------------------
	.section	.nv.info,"",@"SHT_CUDA_INFO"
	.align	4


	//----- nvinfo : EIATTR_REGCOUNT
	.align		4
        /*0000*/ 	.byte	0x04, 0x2f
        /*0002*/ 	.short	(.L_3 - .L_2)
	.align		4
.L_2:
        /*0004*/ 	.word	index@(triton_poi_fused__native_batch_norm_legit_no_training_add_convolution_27)
        /*0008*/ 	.word	0x00000018


	//----- nvinfo : EIATTR_MIN_STACK_SIZE
	.align		4
.L_3:
        /*000c*/ 	.byte	0x04, 0x12
        /*000e*/ 	.short	(.L_5 - .L_4)
	.align		4
.L_4:
        /*0010*/ 	.word	index@(triton_poi_fused__native_batch_norm_legit_no_training_add_convolution_27)
        /*0014*/ 	.word	0x00000000


	//----- nvinfo : EIATTR_FRAME_SIZE
	.align		4
.L_5:
        /*0018*/ 	.byte	0x04, 0x11
        /*001a*/ 	.short	(.L_7 - .L_6)
	.align		4
.L_6:
        /*001c*/ 	.word	index@(triton_poi_fused__native_batch_norm_legit_no_training_add_convolution_27)
        /*0020*/ 	.word	0x00000000


	//----- nvinfo : EIATTR_MIN_STACK_SIZE
	.align		4
.L_7:
        /*0024*/ 	.byte	0x04, 0x12
        /*0026*/ 	.short	(.L_9 - .L_8)
	.align		4
.L_8:
        /*0028*/ 	.word	index@(triton_poi_fused__native_batch_norm_legit_no_training_add_convolution_27)
        /*002c*/ 	.word	0x00000000
.L_9:


//--------------------- .nv.info.triton_poi_fused__native_batch_norm_legit_no_training_add_convolution_27 --------------------------
	.section	.nv.info.triton_poi_fused__native_batch_norm_legit_no_training_add_convolution_27,"",@"SHT_CUDA_INFO"
	.sectionflags	@""
	.align	4


	//----- nvinfo : EIATTR_CUDA_API_VERSION
	.align		4
        /*0000*/ 	.byte	0x04, 0x37
        /*0002*/ 	.short	(.L_11 - .L_10)
.L_10:
        /*0004*/ 	.word	0x0000007c


	//----- nvinfo : EIATTR_KPARAM_INFO
	.align		4
.L_11:
        /*0008*/ 	.byte	0x04, 0x17
        /*000a*/ 	.short	(.L_13 - .L_12)
.L_12:
        /*000c*/ 	.word	0x00000000
        /*0010*/ 	.short	0x0007
        /*0012*/ 	.short	0x0038
        /*0014*/ 	.byte	0x00, 0xf0, 0x11, 0x00


	//----- nvinfo : EIATTR_KPARAM_INFO
	.align		4
.L_13:
        /*0018*/ 	.byte	0x04, 0x17
        /*001a*/ 	.short	(.L_15 - .L_14)
.L_14:
        /*001c*/ 	.word	0x00000000
        /*0020*/ 	.short	0x0006
        /*0022*/ 	.short	0x0030
        /*0024*/ 	.byte	0x00, 0xf4, 0x21, 0x00


	//----- nvinfo : EIATTR_KPARAM_INFO
	.align		4
.L_15:
        /*0028*/ 	.byte	0x04, 0x17
        /*002a*/ 	.short	(.L_17 - .L_16)
.L_16:
        /*002c*/ 	.word	0x00000000
        /*0030*/ 	.short	0x0005
        /*0032*/ 	.short	0x0028
        /*0034*/ 	.byte	0x00, 0xf4, 0x21, 0x00


	//----- nvinfo : EIATTR_KPARAM_INFO
	.align		4
.L_17:
        /*0038*/ 	.byte	0x04, 0x17
        /*003a*/ 	.short	(.L_19 - .L_18)
.L_18:
        /*003c*/ 	.word	0x00000000
        /*0040*/ 	.short	0x0004
        /*0042*/ 	.short	0x0020
        /*0044*/ 	.byte	0x00, 0xf4, 0x21, 0x00


	//----- nvinfo : EIATTR_KPARAM_INFO
	.align		4
.L_19:
        /*0048*/ 	.byte	0x04, 0x17
        /*004a*/ 	.short	(.L_21 - .L_20)
.L_20:
        /*004c*/ 	.word	0x00000000
        /*0050*/ 	.short	0x0003
        /*0052*/ 	.short	0x0018
        /*0054*/ 	.byte	0x00, 0xf4, 0x21, 0x00


	//----- nvinfo : EIATTR_KPARAM_INFO
	.align		4
.L_21:
        /*0058*/ 	.byte	0x04, 0x17
        /*005a*/ 	.short	(.L_23 - .L_22)
.L_22:
        /*005c*/ 	.word	0x00000000
        /*0060*/ 	.short	0x0002
        /*0062*/ 	.short	0x0010
        /*0064*/ 	.byte	0x00, 0xf4, 0x21, 0x00


	//----- nvinfo : EIATTR_KPARAM_INFO
	.align		4
.L_23:
        /*0068*/ 	.byte	0x04, 0x17
        /*006a*/ 	.short	(.L_25 - .L_24)
.L_24:
        /*006c*/ 	.word	0x00000000
        /*0070*/ 	.short	0x0001
        /*0072*/ 	.short	0x0008
        /*0074*/ 	.byte	0x00, 0xf4, 0x21, 0x00


	//----- nvinfo : EIATTR_KPARAM_INFO
	.align		4
.L_25:
        /*0078*/ 	.byte	0x04, 0x17
        /*007a*/ 	.short	(.L_27 - .L_26)
.L_26:
        /*007c*/ 	.word	0x00000000
        /*0080*/ 	.short	0x0000
        /*0082*/ 	.short	0x0000
        /*0084*/ 	.byte	0x00, 0xf4, 0x21, 0x00


	//----- nvinfo : EIATTR_SPARSE_MMA_MASK
	.align		4
.L_27:
        /*0088*/ 	.byte	0x03, 0x50
        /*008a*/ 	.short	0x0000


	//----- nvinfo : EIATTR_MAXREG_COUNT
	.align		4
        /*008c*/ 	.byte	0x03, 0x1b
        /*008e*/ 	.short	0x00ff


	//----- nvinfo : EIATTR_EXIT_INSTR_OFFSETS
	.align		4
        /*0090*/ 	.byte	0x04, 0x1c
        /*0092*/ 	.short	(.L_29 - .L_28)


	//   ....[0]....
.L_28:
        /*0094*/ 	.word	0x000003b0


	//----- nvinfo : EIATTR_REQNTID
	.align		4
.L_29:
        /*0098*/ 	.byte	0x04, 0x10
        /*009a*/ 	.short	(.L_31 - .L_30)
.L_30:
        /*009c*/ 	.word	0x00000080
        /*00a0*/ 	.word	0x00000001
        /*00a4*/ 	.word	0x00000001


	//----- nvinfo : EIATTR_CBANK_PARAM_SIZE
	.align		4
.L_31:
        /*00a8*/ 	.byte	0x03, 0x19
        /*00aa*/ 	.short	0x003c


	//----- nvinfo : EIATTR_PARAM_CBANK
	.align		4
        /*00ac*/ 	.byte	0x04, 0x0a
        /*00ae*/ 	.short	(.L_33 - .L_32)
	.align		4
.L_32:
        /*00b0*/ 	.word	index@(.nv.constant0.triton_poi_fused__native_batch_norm_legit_no_training_add_convolution_27)
        /*00b4*/ 	.short	0x0210
        /*00b6*/ 	.short	0x003c


	//----- nvinfo : EIATTR_SW_WAR
	.align		4
.L_33:
        /*00b8*/ 	.byte	0x04, 0x36
        /*00ba*/ 	.short	(.L_35 - .L_34)
.L_34:
        /*00bc*/ 	.word	0x00000008
.L_35:


//--------------------- .nv.callgraph             --------------------------
	.section	.nv.callgraph,"",@"SHT_CUDA_CALLGRAPH"
	.align	4
	.sectionentsize	8
	.align		4
        /*0000*/ 	.word	0x00000000
	.align		4
        /*0004*/ 	.word	0xffffffff
	.align		4
        /*0008*/ 	.word	0x00000000
	.align		4
        /*000c*/ 	.word	0xfffffffe
	.align		4
        /*0010*/ 	.word	0x00000000
	.align		4
        /*0014*/ 	.word	0xfffffffd
	.align		4
        /*0018*/ 	.word	0x00000000
	.align		4
        /*001c*/ 	.word	0xfffffffc


//--------------------- .nv.constant4             --------------------------
	.section	.nv.constant4,"a",@progbits
	.align	8
	.align		8
.nv.constant4:
        /*0000*/ 	.dword	_$_str
	.align		8
        /*0008*/ 	.dword	_$_str_$_2


//--------------------- .text.triton_poi_fused__native_batch_norm_legit_no_training_add_convolution_27 --------------------------
	.section	.text.triton_poi_fused__native_batch_norm_legit_no_training_add_convolution_27,"ax",@progbits
	.align	128
        .global         triton_poi_fused__native_batch_norm_legit_no_training_add_convolution_27
        .type           triton_poi_fused__native_batch_norm_legit_no_training_add_convolution_27,@function
        .size           triton_poi_fused__native_batch_norm_legit_no_training_add_convolution_27,(.L_x_1 - triton_poi_fused__native_batch_norm_legit_no_training_add_convolution_27)
        .other          triton_poi_fused__native_batch_norm_legit_no_training_add_convolution_27,@"STO_CUDA_ENTRY STV_DEFAULT"
triton_poi_fused__native_batch_norm_legit_no_training_add_convolution_27:
.text.triton_poi_fused__native_batch_norm_legit_no_training_add_convolution_27:
[----:B------:R-:W-:Y:S01]  /*0000*/  LDC R1, c[0x0][0x28] ;  /* 0x00000a00ff017b82 */ /* 0x000fe20000000800 */
[----:B------:R-:W1:Y:S07]  /*0010*/  S2R R0, SR_TID.X ;  /* 0x0000000000007919 */ /* 0x000e6e0000002100 */
[----:B------:R-:W2:Y:S01]  /*0020*/  LDC.64 R4, c[0x0][0x230] ;  /* 0x00008c00ff047b82 */ /* 0x000ea20000000a00 */
[----:B------:R-:W-:Y:S01]  /*0030*/  ULDC.64 UR4, c[0x0][0x208] ;  /* 0x0000820000047ab9 */ /* 0x000fe20000000a00 */
[----:B------:R-:W3:Y:S06]  /*0040*/  S2R R9, SR_CTAID.X ;  /* 0x0000000000097919 */ /* 0x000eec0000002500 */
[----:B------:R-:W4:Y:S08]  /*0050*/  LDC.64 R16, c[0x0][0x220] ;  /* 0x00008800ff107b82 */ /* 0x000f300000000a00 */
[----:B------:R-:W5:Y:S08]  /*0060*/  LDC.64 R18, c[0x0][0x228] ;  /* 0x00008a00ff127b82 */ /* 0x000f700000000a00 */
[----:B------:R-:W4:Y:S01]  /*0070*/  LDC.64 R12, c[0x0][0x238] ;  /* 0x00008e00ff0c7b82 */ /* 0x000f220000000a00 */
[----:B-1----:R-:W-:-:S07]  /*0080*/  SHF.L.U32 R0, R0, 0x1, RZ ;  /* 0x0000000100007819 */ /* 0x002fce00000006ff */
[----:B------:R-:W1:Y:S01]  /*0090*/  LDC.64 R10, c[0x0][0x240] ;  /* 0x00009000ff0a7b82 */ /* 0x000e620000000a00 */
[----:B---3--:R-:W-:Y:S02]  /*00a0*/  SHF.R.S32.HI R2, RZ, 0x17, R9 ;  /* 0x00000017ff027819 */ /* 0x008fe40000011409 */
[----:B------:R-:W-:Y:S02]  /*00b0*/  LOP3.LUT R0, R0, 0xfe, RZ, 0xc0, !PT ;  /* 0x000000fe00007812 */ /* 0x000fe400078ec0ff */
[----:B------:R-:W-:-:S03]  /*00c0*/  SGXT R2, R2, 0x1 ;  /* 0x000000010202781a */ /* 0x000fc60000000200 */
[----:B------:R-:W3:Y:S01]  /*00d0*/  LDC.64 R6, c[0x0][0x218] ;  /* 0x00008600ff067b82 */ /* 0x000ee20000000a00 */
[----:B------:R-:W-:-:S04]  /*00e0*/  LEA R9, R9, R0, 0x8 ;  /* 0x0000000009097211 */ /* 0x000fc800078e40ff */
[----:B------:R-:W-:-:S04]  /*00f0*/  LEA.HI R2, R2, R9, RZ, 0x4 ;  /* 0x0000000902027211 */ /* 0x000fc800078f20ff */
[--C-:B------:R-:W-:Y:S02]  /*0100*/  SHF.R.S32.HI R15, RZ, 0x4, R2.reuse ;  /* 0x00000004ff0f7819 */ /* 0x100fe40000011402 */
[----:B------:R-:W-:-:S04]  /*0110*/  SHF.R.S32.HI R2, RZ, 0x1f, R2 ;  /* 0x0000001fff027819 */ /* 0x000fc80000011402 */
[----:B------:R-:W-:-:S04]  /*0120*/  LEA.HI R2, R2, R15, RZ, 0x8 ;  /* 0x0000000f02027211 */ /* 0x000fc800078f40ff */
[----:B------:R-:W-:-:S04]  /*0130*/  LOP3.LUT R2, R2, 0xffffff00, RZ, 0xc0, !PT ;  /* 0xffffff0002027812 */ /* 0x000fc800078ec0ff */
[----:B------:R-:W-:Y:S02]  /*0140*/  IADD3 R15, R15, -R2, RZ ;  /* 0x800000020f0f7210 */ /* 0x000fe40007ffe0ff */
[----:B------:R-:W1:Y:S03]  /*0150*/  LDC.64 R2, c[0x0][0x210] ;  /* 0x00008400ff027b82 */ /* 0x000e660000000a00 */
[----:B--2---:R-:W-:-:S05]  /*0160*/  IMAD.WIDE R4, R15, 0x4, R4 ;  /* 0x000000040f047825 */ /* 0x004fca00078e0204 */
[----:B------:R-:W2:Y:S01]  /*0170*/  LDG.E.EL R0, desc[UR4][R4.64] ;  /* 0x0000000404007981 */ /* 0x000ea2000c2e1900 */
[----:B----4-:R-:W-:-:S04]  /*0180*/  IMAD.WIDE R16, R15, 0x4, R16 ;  /* 0x000000040f107825 */ /* 0x010fc800078e0210 */
[----:B-----5:R-:W-:Y:S01]  /*0190*/  IMAD.WIDE R18, R15, 0x4, R18 ;  /* 0x000000040f127825 */ /* 0x020fe200078e0212 */
[----:B------:R4:W5:Y:S04]  /*01a0*/  LDG.E.EL R8, desc[UR4][R16.64] ;  /* 0x0000000410087981 */ /* 0x000968000c2e1900 */
[----:B------:R-:W5:Y:S01]  /*01b0*/  LDG.E.EL R14, desc[UR4][R18.64] ;  /* 0x00000004120e7981 */ /* 0x000f62000c2e1900 */
[----:B01----:R-:W-:-:S05]  /*01c0*/  IMAD.WIDE R2, R9, 0x4, R2 ;  /* 0x0000000409027825 */ /* 0x003fca00078e0202 */
[----:B------:R-:W5:Y:S01]  /*01d0*/  LDG.E.64 R4, desc[UR4][R2.64] ;  /* 0x0000000402047981 */ /* 0x000f62000c1e1b00 */
[----:B------:R-:W-:-:S04]  /*01e0*/  IMAD.WIDE R12, R15, 0x4, R12 ;  /* 0x000000040f0c7825 */ /* 0x000fc800078e020c */
[----:B------:R-:W-:Y:S02]  /*01f0*/  IMAD.WIDE R20, R15, 0x4, R10 ;  /* 0x000000040f147825 */ /* 0x000fe400078e020a */
[----:B------:R0:W5:Y:S02]  /*0200*/  LDG.E.EL R12, desc[UR4][R12.64] ;  /* 0x000000040c0c7981 */ /* 0x000164000c2e1900 */
[----:B---3--:R-:W-:Y:S02]  /*0210*/  IMAD.WIDE R6, R9, 0x4, R6 ;  /* 0x0000000409067825 */ /* 0x008fe400078e0206 */
[----:B------:R-:W3:Y:S04]  /*0220*/  LDG.E.EL R21, desc[UR4][R20.64] ;  /* 0x0000000414157981 */ /* 0x000ee8000c2e1900 */
[----:B------:R-:W3:Y:S01]  /*0230*/  LDG.E.64 R10, desc[UR4][R6.64] ;  /* 0x00000004060a7981 */ /* 0x000ee2000c1e1b00 */
[----:B----4-:R-:W-:Y:S01]  /*0240*/  HFMA2.MMA R16, -RZ, RZ, 1.625, 0 ;  /* 0x3e800000ff107435 */ /* 0x010fe200000001ff */
[----:B--2---:R-:W-:-:S04]  /*0250*/  FADD R0, R0, 9.9999997473787516356e-06 ;  /* 0x3727c5ac00007421 */ /* 0x004fc80000000000 */
[----:B------:R-:W1:Y:S02]  /*0260*/  MUFU.SQRT R9, R0 ;  /* 0x0000000000097308 */ /* 0x000e640000002000 */
[C---:B-1----:R-:W-:Y:S02]  /*0270*/  FSETP.GT.AND P0, PT, R9.reuse, 8.50705917302346158658e+37, PT ;  /* 0x7e8000000900780b */ /* 0x042fe40003f04000 */
[----:B------:R-:W-:-:S11]  /*0280*/  FSETP.GEU.AND P1, PT, R9, 1.175494350822287508e-38, PT ;  /* 0x008000000900780b */ /* 0x000fd60003f2e000 */
[----:B------:R-:W-:-:S04]  /*0290*/  @P0 FMUL R9, R9, 0.25 ;  /* 0x3e80000009090820 */ /* 0x000fc80000400000 */
[----:B------:R-:W-:-:S06]  /*02a0*/  @!P1 FMUL R9, R9, 16777216 ;  /* 0x4b80000009099820 */ /* 0x000fcc0000400000 */
[----:B------:R-:W0:Y:S01]  /*02b0*/  MUFU.RCP R9, R9 ;  /* 0x0000000900097308 */ /* 0x000e220000001000 */
[----:B------:R-:W-:Y:S01]  /*02c0*/  FSEL R16, R16, 1, P0 ;  /* 0x3f80000010107808 */ /* 0x000fe20000000000 */
[--C-:B-----5:R-:W-:Y:S01]  /*02d0*/  FADD R4, R4, R8.reuse ;  /* 0x0000000804047221 */ /* 0x120fe20000000000 */
[----:B------:R-:W-:-:S03]  /*02e0*/  FADD R5, R5, R8 ;  /* 0x0000000805057221 */ /* 0x000fc60000000000 */
[----:B------:R-:W-:Y:S01]  /*02f0*/  @!P1 FMUL R16, R16, 16777216 ;  /* 0x4b80000010109820 */ /* 0x000fe20000400000 */
[C---:B------:R-:W-:Y:S01]  /*0300*/  FADD R0, -R14.reuse, R4 ;  /* 0x000000040e007221 */ /* 0x040fe20000000100 */
[----:B------:R-:W-:Y:S02]  /*0310*/  FADD R14, -R14, R5 ;  /* 0x000000050e0e7221 */ /* 0x000fe40000000100 */
[----:B0-----:R-:W-:-:S04]  /*0320*/  FMUL R13, R9, R16 ;  /* 0x00000010090d7220 */ /* 0x001fc80000400000 */
[-C--:B------:R-:W-:Y:S01]  /*0330*/  FMUL R0, R0, R13.reuse ;  /* 0x0000000d00007220 */ /* 0x080fe20000400000 */
[----:B------:R-:W-:-:S03]  /*0340*/  FMUL R14, R14, R13 ;  /* 0x0000000d0e0e7220 */ /* 0x000fc60000400000 */
[C-C-:B---3--:R-:W-:Y:S01]  /*0350*/  FFMA R9, R12.reuse, R0, R21.reuse ;  /* 0x000000000c097223 */ /* 0x148fe20000000015 */
[----:B------:R-:W-:-:S03]  /*0360*/  FFMA R14, R12, R14, R21 ;  /* 0x0000000e0c0e7223 */ /* 0x000fc60000000015 */
[----:B------:R-:W-:Y:S01]  /*0370*/  FADD R10, R10, R9 ;  /* 0x000000090a0a7221 */ /* 0x000fe20000000000 */
[----:B------:R-:W-:Y:S01]  /*0380*/  FADD R11, R11, R14 ;  /* 0x0000000e0b0b7221 */ /* 0x000fe20000000000 */
[----:B------:R-:W-:Y:S04]  /*0390*/  STG.E.64 desc[UR4][R2.64], R4 ;  /* 0x0000000402007986 */ /* 0x000fe8000c101b04 */
[----:B------:R-:W-:Y:S01]  /*03a0*/  STG.E.64 desc[UR4][R6.64], R10 ;  /* 0x0000000a06007986 */ /* 0x000fe2000c101b04 */
[----:B------:R-:W-:Y:S05]  /*03b0*/  EXIT ;  /* 0x000000000000794d */ /* 0x000fea0003800000 */
.L_x_0:
[----:B------:R-:W-:-:S00]  /*03c0*/  BRA `(.L_x_0) ;  /* 0xfffffffc00fc7947 */ /* 0x000fc0000383ffff */
[----:B------:R-:W-:-:S00]  /*03d0*/  NOP ;  /* 0x0000000000007918 */ /* 0x000fc00000000000 */
        /* <DEDUP_REMOVED lines=10> */
.L_x_1:


//--------------------- .nv.global.init           --------------------------
	.section	.nv.global.init,"aw",@progbits
.nv.global.init:
	.type		_$_str,@object
	.size		_$_str,(_$_str_$_2 - _$_str)
_$_str:
        /*0000*/ 	.byte	0x5f, 0x5f, 0x43, 0x55, 0x44, 0x41, 0x5f, 0x46, 0x54, 0x5a, 0x00
	.type		_$_str_$_2,@object
	.size		_$_str_$_2,(.L_1 - _$_str_$_2)
_$_str_$_2:
        /*000b*/ 	.byte	0x5f, 0x5f, 0x43, 0x55, 0x44, 0x41, 0x5f, 0x50, 0x52, 0x45, 0x43, 0x5f, 0x53, 0x51, 0x52, 0x54
        /*001b*/ 	.byte	0x00
.L_1:


//--------------------- .nv.constant0.triton_poi_fused__native_batch_norm_legit_no_training_add_convolution_27 --------------------------
	.section	.nv.constant0.triton_poi_fused__native_batch_norm_legit_no_training_add_convolution_27,"a",@progbits
	.sectionflags	@""
	.align	4
.nv.constant0.triton_poi_fused__native_batch_norm_legit_no_training_add_convolution_27:
	.zero		588
